//
// Generated by NVIDIA NVVM Compiler
//
// Compiler Build ID: CL-36424714
// Cuda compilation tools, release 13.0, V13.0.88
// Based on NVVM 20.0.0
//

.version 9.0
.target sm_100
.address_size 64

	// .globl	computeLocalPositions
// _ZZ21computeLocalPositionsE2sh has been demoted

.visible .entry computeLocalPositions(
	.param .u64 .ptr .align 1 computeLocalPositions_param_0,
	.param .u32 computeLocalPositions_param_1,
	.param .u64 .ptr .align 1 computeLocalPositions_param_2,
	.param .u32 computeLocalPositions_param_3,
	.param .u64 .ptr .align 1 computeLocalPositions_param_4
)
{
	.reg .pred 	%p<16>;
	.reg .b32 	%r<97>;
	.reg .b64 	%rd<15>;
	// demoted variable
	.shared .align 4 .b8 _ZZ21computeLocalPositionsE2sh[8192];
	ld.param.u64 	%rd4, [computeLocalPositions_param_0];
	ld.param.u32 	%r35, [computeLocalPositions_param_1];
	ld.param.u64 	%rd2, [computeLocalPositions_param_2];
	ld.param.u32 	%r34, [computeLocalPositions_param_3];
	ld.param.u64 	%rd3, [computeLocalPositions_param_4];
	cvta.to.global.u64 	%rd1, %rd4;
	mov.u32 	%r36, %ntid.x;
	mov.u32 	%r1, %ctaid.x;
	mov.u32 	%r2, %tid.x;
	mad.lo.s32 	%r3, %r36, %r1, %r2;
	mov.u32 	%r37, %nctaid.x;
	add.s32 	%r38, %r37, -1;
	setp.eq.s32 	%p1, %r1, %r38;
	shl.b32 	%r39, %r1, 11;
	sub.s32 	%r40, %r35, %r39;
	selp.b32 	%r4, %r40, 2048, %p1;
	setp.ge.s32 	%p2, %r2, %r4;
	@%p2 bra 	$L__BB0_29;
	setp.gt.s32 	%p3, %r34, 31;
	@%p3 bra 	$L__BB0_3;
	mul.lo.s32 	%r44, %r3, 3;
	mul.wide.s32 	%rd7, %r44, 4;
	add.s64 	%rd8, %rd1, %rd7;
	ld.global.u32 	%r45, [%rd8];
	shr.u32 	%r85, %r45, %r34;
	bra.uni 	$L__BB0_4;
$L__BB0_3:
	mul.lo.s32 	%r41, %r3, 3;
	mul.wide.s32 	%rd5, %r41, 4;
	add.s64 	%rd6, %rd1, %rd5;
	ld.global.u32 	%r42, [%rd6+4];
	add.s32 	%r43, %r34, -32;
	shr.u32 	%r85, %r42, %r43;
$L__BB0_4:
	and.b32  	%r8, %r85, 1;
	shl.b32 	%r47, %r2, 2;
	mov.u32 	%r48, _ZZ21computeLocalPositionsE2sh;
	add.s32 	%r9, %r48, %r47;
	st.shared.u32 	[%r9], %r8;
	bar.sync 	0;
	setp.eq.s32 	%p4, %r2, 0;
	mov.b32 	%r86, 0;
	@%p4 bra 	$L__BB0_6;
	ld.shared.u32 	%r86, [%r9+-4];
$L__BB0_6:
	bar.sync 	0;
	ld.shared.u32 	%r50, [%r9];
	add.s32 	%r51, %r50, %r86;
	st.shared.u32 	[%r9], %r51;
	bar.sync 	0;
	setp.lt.u32 	%p5, %r2, 2;
	mov.b32 	%r87, 0;
	@%p5 bra 	$L__BB0_8;
	ld.shared.u32 	%r87, [%r9+-8];
$L__BB0_8:
	bar.sync 	0;
	ld.shared.u32 	%r53, [%r9];
	add.s32 	%r54, %r53, %r87;
	st.shared.u32 	[%r9], %r54;
	bar.sync 	0;
	setp.lt.u32 	%p6, %r2, 4;
	mov.b32 	%r88, 0;
	@%p6 bra 	$L__BB0_10;
	ld.shared.u32 	%r88, [%r9+-16];
$L__BB0_10:
	bar.sync 	0;
	ld.shared.u32 	%r56, [%r9];
	add.s32 	%r57, %r56, %r88;
	st.shared.u32 	[%r9], %r57;
	bar.sync 	0;
	setp.lt.u32 	%p7, %r2, 8;
	mov.b32 	%r89, 0;
	@%p7 bra 	$L__BB0_12;
	ld.shared.u32 	%r89, [%r9+-32];
$L__BB0_12:
	bar.sync 	0;
	ld.shared.u32 	%r59, [%r9];
	add.s32 	%r60, %r59, %r89;
	st.shared.u32 	[%r9], %r60;
	bar.sync 	0;
	setp.lt.u32 	%p8, %r2, 16;
	mov.b32 	%r90, 0;
	@%p8 bra 	$L__BB0_14;
	ld.shared.u32 	%r90, [%r9+-64];
$L__BB0_14:
	bar.sync 	0;
	ld.shared.u32 	%r62, [%r9];
	add.s32 	%r63, %r62, %r90;
	st.shared.u32 	[%r9], %r63;
	bar.sync 	0;
	setp.lt.u32 	%p9, %r2, 32;
	mov.b32 	%r91, 0;
	@%p9 bra 	$L__BB0_16;
	ld.shared.u32 	%r91, [%r9+-128];
$L__BB0_16:
	bar.sync 	0;
	ld.shared.u32 	%r65, [%r9];
	add.s32 	%r66, %r65, %r91;
	st.shared.u32 	[%r9], %r66;
	bar.sync 	0;
	setp.lt.u32 	%p10, %r2, 64;
	mov.b32 	%r92, 0;
	@%p10 bra 	$L__BB0_18;
	ld.shared.u32 	%r92, [%r9+-256];
$L__BB0_18:
	bar.sync 	0;
	ld.shared.u32 	%r68, [%r9];
	add.s32 	%r69, %r68, %r92;
	st.shared.u32 	[%r9], %r69;
	bar.sync 	0;
	setp.lt.u32 	%p11, %r2, 128;
	mov.b32 	%r93, 0;
	@%p11 bra 	$L__BB0_20;
	ld.shared.u32 	%r93, [%r9+-512];
$L__BB0_20:
	bar.sync 	0;
	ld.shared.u32 	%r71, [%r9];
	add.s32 	%r72, %r71, %r93;
	st.shared.u32 	[%r9], %r72;
	bar.sync 	0;
	setp.lt.u32 	%p12, %r2, 256;
	mov.b32 	%r94, 0;
	@%p12 bra 	$L__BB0_22;
	ld.shared.u32 	%r94, [%r9+-1024];
$L__BB0_22:
	bar.sync 	0;
	ld.shared.u32 	%r74, [%r9];
	add.s32 	%r75, %r74, %r94;
	st.shared.u32 	[%r9], %r75;
	bar.sync 	0;
	setp.lt.u32 	%p13, %r2, 512;
	mov.b32 	%r95, 0;
	@%p13 bra 	$L__BB0_24;
	ld.shared.u32 	%r95, [%r9+-2048];
$L__BB0_24:
	bar.sync 	0;
	ld.shared.u32 	%r76, [%r9];
	add.s32 	%r77, %r76, %r95;
	st.shared.u32 	[%r9], %r77;
	bar.sync 	0;
	bar.sync 	0;
	bar.sync 	0;
	shl.b32 	%r78, %r4, 2;
	add.s32 	%r80, %r48, %r78;
	ld.shared.u32 	%r81, [%r80+-4];
	sub.s32 	%r30, %r4, %r81;
	setp.eq.s32 	%p14, %r8, 0;
	@%p14 bra 	$L__BB0_26;
	ld.shared.u32 	%r82, [%r9];
	add.s32 	%r83, %r30, %r82;
	add.s32 	%r96, %r83, -1;
	bra.uni 	$L__BB0_27;
$L__BB0_26:
	ld.shared.u32 	%r84, [%r9];
	sub.s32 	%r96, %r2, %r84;
$L__BB0_27:
	setp.ne.s32 	%p15, %r2, 0;
	cvta.to.global.u64 	%rd9, %rd2;
	mul.wide.s32 	%rd10, %r3, 4;
	add.s64 	%rd11, %rd9, %rd10;
	st.global.u32 	[%rd11], %r96;
	@%p15 bra 	$L__BB0_29;
	cvta.to.global.u64 	%rd12, %rd3;
	mul.wide.u32 	%rd13, %r1, 4;
	add.s64 	%rd14, %rd12, %rd13;
	st.global.u32 	[%rd14], %r30;
$L__BB0_29:
	ret;

}
	// .globl	computeGlobalPositions
.visible .entry computeGlobalPositions(
	.param .u64 .ptr .align 1 computeGlobalPositions_param_0,
	.param .u32 computeGlobalPositions_param_1,
	.param .u64 .ptr .align 1 computeGlobalPositions_param_2,
	.param .u32 computeGlobalPositions_param_3,
	.param .u64 .ptr .align 1 computeGlobalPositions_param_4
)
{
	.reg .pred 	%p<5>;
	.reg .b32 	%r<33>;
	.reg .b64 	%rd<21>;

	ld.param.u64 	%rd5, [computeGlobalPositions_param_0];
	ld.param.u32 	%r9, [computeGlobalPositions_param_1];
	ld.param.u64 	%rd6, [computeGlobalPositions_param_2];
	ld.param.u32 	%r8, [computeGlobalPositions_param_3];
	ld.param.u64 	%rd7, [computeGlobalPositions_param_4];
	cvta.to.global.u64 	%rd1, %rd6;
	cvta.to.global.u64 	%rd2, %rd7;
	cvta.to.global.u64 	%rd3, %rd5;
	mov.u32 	%r10, %ntid.x;
	mov.u32 	%r1, %ctaid.x;
	mov.u32 	%r11, %tid.x;
	mad.lo.s32 	%r2, %r10, %r1, %r11;
	setp.ge.s32 	%p1, %r2, %r9;
	@%p1 bra 	$L__BB1_9;
	setp.gt.s32 	%p2, %r8, 31;
	@%p2 bra 	$L__BB1_3;
	mul.lo.s32 	%r15, %r2, 3;
	mul.wide.s32 	%rd10, %r15, 4;
	add.s64 	%rd11, %rd3, %rd10;
	ld.global.u32 	%r16, [%rd11];
	shr.u32 	%r31, %r16, %r8;
	bra.uni 	$L__BB1_4;
$L__BB1_3:
	mul.lo.s32 	%r12, %r2, 3;
	mul.wide.s32 	%rd8, %r12, 4;
	add.s64 	%rd9, %rd3, %rd8;
	ld.global.u32 	%r13, [%rd9+4];
	add.s32 	%r14, %r8, -32;
	shr.u32 	%r31, %r13, %r14;
$L__BB1_4:
	setp.eq.s32 	%p3, %r1, 0;
	mov.b32 	%r32, 0;
	@%p3 bra 	$L__BB1_6;
	add.s32 	%r18, %r1, -1;
	mul.wide.u32 	%rd12, %r18, 4;
	add.s64 	%rd13, %rd2, %rd12;
	ld.global.u32 	%r32, [%rd13];
$L__BB1_6:
	mul.wide.u32 	%rd14, %r1, 4;
	add.s64 	%rd4, %rd2, %rd14;
	and.b32  	%r19, %r31, 1;
	setp.eq.b32 	%p4, %r19, 1;
	@%p4 bra 	$L__BB1_8;
	mul.wide.s32 	%rd19, %r2, 4;
	add.s64 	%rd20, %rd1, %rd19;
	ld.global.u32 	%r29, [%rd20];
	add.s32 	%r30, %r29, %r32;
	st.global.u32 	[%rd20], %r30;
	bra.uni 	$L__BB1_9;
$L__BB1_8:
	ld.global.u32 	%r20, [%rd4];
	mov.u32 	%r21, %nctaid.x;
	add.s32 	%r22, %r21, -1;
	mul.wide.u32 	%rd15, %r22, 4;
	add.s64 	%rd16, %rd2, %rd15;
	ld.global.u32 	%r23, [%rd16];
	mul.wide.s32 	%rd17, %r2, 4;
	add.s64 	%rd18, %rd1, %rd17;
	ld.global.u32 	%r24, [%rd18];
	shl.b32 	%r25, %r1, 11;
	add.s32 	%r26, %r23, %r25;
	sub.s32 	%r27, %r26, %r20;
	add.s32 	%r28, %r27, %r24;
	st.global.u32 	[%rd18], %r28;
$L__BB1_9:
	ret;

}
	// .globl	permute
.visible .entry permute(
	.param .u64 .ptr .align 1 permute_param_0,
	.param .u32 permute_param_1,
	.param .u64 .ptr .align 1 permute_param_2,
	.param .u64 .ptr .align 1 permute_param_3
)
{
	.reg .pred 	%p<2>;
	.reg .b32 	%r<16>;
	.reg .b64 	%rd<17>;

	ld.param.u64 	%rd1, [permute_param_0];
	ld.param.u32 	%r2, [permute_param_1];
	ld.param.u64 	%rd2, [permute_param_2];
	ld.param.u64 	%rd3, [permute_param_3];
	mov.u32 	%r3, %ntid.x;
	mov.u32 	%r4, %ctaid.x;
	mov.u32 	%r5, %tid.x;
	mad.lo.s32 	%r1, %r3, %r4, %r5;
	setp.ge.s32 	%p1, %r1, %r2;
	@%p1 bra 	$L__BB2_2;
	cvta.to.global.u64 	%rd4, %rd1;
	cvta.to.global.u64 	%rd5, %rd3;
	cvta.to.global.u64 	%rd6, %rd2;
	mul.lo.s32 	%r6, %r1, 3;
	mul.wide.s32 	%rd7, %r6, 4;
	add.s64 	%rd8, %rd4, %rd7;
	ld.global.u32 	%r7, [%rd8];
	mul.wide.s32 	%rd9, %r1, 4;
	add.s64 	%rd10, %rd5, %rd9;
	ld.global.u32 	%r8, [%rd10];
	mul.lo.s32 	%r9, %r8, 3;
	mul.wide.s32 	%rd11, %r9, 4;
	add.s64 	%rd12, %rd6, %rd11;
	st.global.u32 	[%rd12], %r7;
	ld.global.u32 	%r10, [%rd8+4];
	ld.global.u32 	%r11, [%rd10];
	mul.lo.s32 	%r12, %r11, 3;
	mul.wide.s32 	%rd13, %r12, 4;
	add.s64 	%rd14, %rd6, %rd13;
	st.global.u32 	[%rd14+4], %r10;
	ld.global.u32 	%r13, [%rd8+8];
	ld.global.u32 	%r14, [%rd10];
	mul.lo.s32 	%r15, %r14, 3;
	mul.wide.s32 	%rd15, %r15, 4;
	add.s64 	%rd16, %rd6, %rd15;
	st.global.u32 	[%rd16+8], %r13;
$L__BB2_2:
	ret;

}


// ===== COMPILED SASS (sm_100) =====

	.target	sm_100

	.elftype	@"ET_EXEC"


//--------------------- .note.nv.tkinfo           --------------------------
	.section	.note.nv.tkinfo,"",@"SHT_NOTE"
	.sectionflags	@"SHF_NOTE_NV_TKINFO"
	.tkinfo
        /*0018*/ 	.word	0x00000002
        /*0030*/ 	.string	""
        /*0030*/ 	.string	"ptxas"
        /*0030*/ 	.string	"Cuda compilation tools, release 13.0, V13.0.88"
        /*0030*/ 	.string	"Build cuda_13.0.r13.0/compiler.36424714_0"
        /*0030*/ 	.string	"-arch sm_100 -m 64 "



//--------------------- .note.nv.cuinfo           --------------------------
	.section	.note.nv.cuinfo,"",@"SHT_NOTE"
	.sectionflags	@"SHF_NOTE_NV_CUINFO"
        /*0018*/ 	.short	0x0002
        /*001a*/ 	.short	0x0064
        /*001c*/ 	.short	0x0082
	.zero		2


//--------------------- .nv.info                  --------------------------
	.section	.nv.info,"",@"SHT_CUDA_INFO"
	.align	4


	//----- nvinfo : EIATTR_REGCOUNT
	.align		4
        /*0000*/ 	.byte	0x04, 0x2f
        /*0002*/ 	.short	(.L_1 - .L_0)
	.align		4
.L_0:
        /*0004*/ 	.word	index@(computeLocalPositions)
        /*0008*/ 	.word	0x00000012


	//----- nvinfo : EIATTR_FRAME_SIZE
	.align		4
.L_1:
        /*000c*/ 	.byte	0x04, 0x11
        /*000e*/ 	.short	(.L_3 - .L_2)
	.align		4
.L_2:
        /*0010*/ 	.word	index@(computeLocalPositions)
        /*0014*/ 	.word	0x00000000


	//----- nvinfo : EIATTR_REGCOUNT
	.align		4
.L_3:
        /*0018*/ 	.byte	0x04, 0x2f
        /*001a*/ 	.short	(.L_5 - .L_4)
	.align		4
.L_4:
        /*001c*/ 	.word	index@(computeGlobalPositions)
        /*0020*/ 	.word	0x0000000e


	//----- nvinfo : EIATTR_FRAME_SIZE
	.align		4
.L_5:
        /*0024*/ 	.byte	0x04, 0x11
        /*0026*/ 	.short	(.L_7 - .L_6)
	.align		4
.L_6:
        /*0028*/ 	.word	index@(computeGlobalPositions)
        /*002c*/ 	.word	0x00000000


	//----- nvinfo : EIATTR_REGCOUNT
	.align		4
.L_7:
        /*0030*/ 	.byte	0x04, 0x2f
        /*0032*/ 	.short	(.L_9 - .L_8)
	.align		4
.L_8:
        /*0034*/ 	.word	index@(permute)
        /*0038*/ 	.word	0x00000016


	//----- nvinfo : EIATTR_FRAME_SIZE
	.align		4
.L_9:
        /*003c*/ 	.byte	0x04, 0x11
        /*003e*/ 	.short	(.L_11 - .L_10)
	.align		4
.L_10:
        /*0040*/ 	.word	index@(permute)
        /*0044*/ 	.word	0x00000000


	//----- nvinfo : EIATTR_MIN_STACK_SIZE
	.align		4
.L_11:
        /*0048*/ 	.byte	0x04, 0x12
        /*004a*/ 	.short	(.L_13 - .L_12)
	.align		4
.L_12:
        /*004c*/ 	.word	index@(permute)
        /*0050*/ 	.word	0x00000000


	//----- nvinfo : EIATTR_MIN_STACK_SIZE
	.align		4
.L_13:
        /*0054*/ 	.byte	0x04, 0x12
        /*0056*/ 	.short	(.L_15 - .L_14)
	.align		4
.L_14:
        /*0058*/ 	.word	index@(computeGlobalPositions)
        /*005c*/ 	.word	0x00000000


	//----- nvinfo : EIATTR_MIN_STACK_SIZE
	.align		4
.L_15:
        /*0060*/ 	.byte	0x04, 0x12
        /*0062*/ 	.short	(.L_17 - .L_16)
	.align		4
.L_16:
        /*0064*/ 	.word	index@(computeLocalPositions)
        /*0068*/ 	.word	0x00000000
.L_17:


//--------------------- .nv.compat                --------------------------
	.section	.nv.compat,"",@"SHT_CUDA_COMPAT_INFO"
	.align	4
        /*0000*/ 	.byte	0x02, 0x09, 0x00, 0x00, 0x02, 0x02, 0x01, 0x00, 0x02, 0x05, 0x05, 0x00, 0x03, 0x07, 0x01, 0x01
        /*0010*/ 	.byte	0x02, 0x03, 0x00, 0x00, 0x02, 0x06, 0x01, 0x00, 0x04, 0x0b, 0x08, 0x00, 0x09, 0x00, 0x00, 0x00
        /*0020*/ 	.byte	0x00, 0x00, 0x00, 0x00


//--------------------- .nv.info.permute          --------------------------
	.section	.nv.info.permute,"",@"SHT_CUDA_INFO"
	.sectionflags	@""
	.align	4


	//----- nvinfo : EIATTR_CUDA_API_VERSION
	.align		4
        /*0000*/ 	.byte	0x04, 0x37
        /*0002*/ 	.short	(.L_19 - .L_18)
.L_18:
        /*0004*/ 	.word	0x00000082


	//----- nvinfo : EIATTR_KPARAM_INFO
	.align		4
.L_19:
        /*0008*/ 	.byte	0x04, 0x17
        /*000a*/ 	.short	(.L_21 - .L_20)
.L_20:
        /*000c*/ 	.word	0x00000000
        /*0010*/ 	.short	0x0003
        /*0012*/ 	.short	0x0018
        /*0014*/ 	.byte	0x00, 0xf5, 0x21, 0x00


	//----- nvinfo : EIATTR_KPARAM_INFO
	.align		4
.L_21:
        /*0018*/ 	.byte	0x04, 0x17
        /*001a*/ 	.short	(.L_23 - .L_22)
.L_22:
        /*001c*/ 	.word	0x00000000
        /*0020*/ 	.short	0x0002
        /*0022*/ 	.short	0x0010
        /*0024*/ 	.byte	0x00, 0xf5, 0x21, 0x00


	//----- nvinfo : EIATTR_KPARAM_INFO
	.align		4
.L_23:
        /*0028*/ 	.byte	0x04, 0x17
        /*002a*/ 	.short	(.L_25 - .L_24)
.L_24:
        /*002c*/ 	.word	0x00000000
        /*0030*/ 	.short	0x0001
        /*0032*/ 	.short	0x0008
        /*0034*/ 	.byte	0x00, 0xf0, 0x11, 0x00


	//----- nvinfo : EIATTR_KPARAM_INFO
	.align		4
.L_25:
        /*0038*/ 	.byte	0x04, 0x17
        /*003a*/ 	.short	(.L_27 - .L_26)
.L_26:
        /*003c*/ 	.word	0x00000000
        /*0040*/ 	.short	0x0000
        /*0042*/ 	.short	0x0000
        /*0044*/ 	.byte	0x00, 0xf5, 0x21, 0x00


	//----- nvinfo : EIATTR_SPARSE_MMA_MASK
	.align		4
.L_27:
        /*0048*/ 	.byte	0x03, 0x50
        /*004a*/ 	.short	0x0000


	//----- nvinfo : EIATTR_MAXREG_COUNT
	.align		4
        /*004c*/ 	.byte	0x03, 0x1b
        /*004e*/ 	.short	0x00ff


	//----- nvinfo : EIATTR_MERCURY_ISA_VERSION
	.align		4
        /*0050*/ 	.byte	0x03, 0x5f
        /*0052*/ 	.short	0x0101


	//----- nvinfo : EIATTR_VRC_CTA_INIT_COUNT
	.align		4
        /*0054*/ 	.byte	0x02, 0x4a
	.zero		1
	.zero		1


	//----- nvinfo : EIATTR_EXIT_INSTR_OFFSETS
	.align		4
        /*0058*/ 	.byte	0x04, 0x1c
        /*005a*/ 	.short	(.L_29 - .L_28)


	//   ....[0]....
.L_28:
        /*005c*/ 	.word	0x00000070


	//   ....[1]....
        /*0060*/ 	.word	0x000001e0


	//----- nvinfo : EIATTR_CBANK_PARAM_SIZE
	.align		4
.L_29:
        /*0064*/ 	.byte	0x03, 0x19
        /*0066*/ 	.short	0x0020


	//----- nvinfo : EIATTR_PARAM_CBANK
	.align		4
        /*0068*/ 	.byte	0x04, 0x0a
        /*006a*/ 	.short	(.L_31 - .L_30)
	.align		4
.L_30:
        /*006c*/ 	.word	index@(.nv.constant0.permute)
        /*0070*/ 	.short	0x0380
        /*0072*/ 	.short	0x0020


	//----- nvinfo : EIATTR_SW_WAR
	.align		4
.L_31:
        /*0074*/ 	.byte	0x04, 0x36
        /*0076*/ 	.short	(.L_33 - .L_32)
.L_32:
        /*0078*/ 	.word	0x00000008
.L_33:


//--------------------- .nv.info.computeGlobalPositions --------------------------
	.section	.nv.info.computeGlobalPositions,"",@"SHT_CUDA_INFO"
	.sectionflags	@""
	.align	4


	//----- nvinfo : EIATTR_CUDA_API_VERSION
	.align		4
        /*0000*/ 	.byte	0x04, 0x37
        /*0002*/ 	.short	(.L_35 - .L_34)
.L_34:
        /*0004*/ 	.word	0x00000082


	//----- nvinfo : EIATTR_KPARAM_INFO
	.align		4
.L_35:
        /*0008*/ 	.byte	0x04, 0x17
        /*000a*/ 	.short	(.L_37 - .L_36)
.L_36:
        /*000c*/ 	.word	0x00000000
        /*0010*/ 	.short	0x0004
        /*0012*/ 	.short	0x0020
        /*0014*/ 	.byte	0x00, 0xf5, 0x21, 0x00


	//----- nvinfo : EIATTR_KPARAM_INFO
	.align		4
.L_37:
        /*0018*/ 	.byte	0x04, 0x17
        /*001a*/ 	.short	(.L_39 - .L_38)
.L_38:
        /*001c*/ 	.word	0x00000000
        /*0020*/ 	.short	0x0003
        /*0022*/ 	.short	0x0018
        /*0024*/ 	.byte	0x00, 0xf0, 0x11, 0x00


	//----- nvinfo : EIATTR_KPARAM_INFO
	.align		4
.L_39:
        /*0028*/ 	.byte	0x04, 0x17
        /*002a*/ 	.short	(.L_41 - .L_40)
.L_40:
        /*002c*/ 	.word	0x00000000
        /*0030*/ 	.short	0x0002
        /*0032*/ 	.short	0x0010
        /*0034*/ 	.byte	0x00, 0xf5, 0x21, 0x00


	//----- nvinfo : EIATTR_KPARAM_INFO
	.align		4
.L_41:
        /*0038*/ 	.byte	0x04, 0x17
        /*003a*/ 	.short	(.L_43 - .L_42)
.L_42:
        /*003c*/ 	.word	0x00000000
        /*0040*/ 	.short	0x0001
        /*0042*/ 	.short	0x0008
        /*0044*/ 	.byte	0x00, 0xf0, 0x11, 0x00


	//----- nvinfo : EIATTR_KPARAM_INFO
	.align		4
.L_43:
        /*0048*/ 	.byte	0x04, 0x17
        /*004a*/ 	.short	(.L_45 - .L_44)
.L_44:
        /*004c*/ 	.word	0x00000000
        /*0050*/ 	.short	0x0000
        /*0052*/ 	.short	0x0000
        /*0054*/ 	.byte	0x00, 0xf5, 0x21, 0x00


	//----- nvinfo : EIATTR_SPARSE_MMA_MASK
	.align		4
.L_45:
        /*0058*/ 	.byte	0x03, 0x50
        /*005a*/ 	.short	0x0000


	//----- nvinfo : EIATTR_MAXREG_COUNT
	.align		4
        /*005c*/ 	.byte	0x03, 0x1b
        /*005e*/ 	.short	0x00ff


	//----- nvinfo : EIATTR_MERCURY_ISA_VERSION
	.align		4
        /*0060*/ 	.byte	0x03, 0x5f
        /*0062*/ 	.short	0x0101


	//----- nvinfo : EIATTR_VRC_CTA_INIT_COUNT
	.align		4
        /*0064*/ 	.byte	0x02, 0x4a
	.zero		1
	.zero		1


	//----- nvinfo : EIATTR_EXIT_INSTR_OFFSETS
	.align		4
        /*0068*/ 	.byte	0x04, 0x1c
        /*006a*/ 	.short	(.L_47 - .L_46)


	//   ....[0]....
.L_46:
        /*006c*/ 	.word	0x00000070


	//   ....[1]....
        /*0070*/ 	.word	0x00000200


	//   ....[2]....
        /*0074*/ 	.word	0x000002d0


	//----- nvinfo : EIATTR_CBANK_PARAM_SIZE
	.align		4
.L_47:
        /*0078*/ 	.byte	0x03, 0x19
        /*007a*/ 	.short	0x0028


	//----- nvinfo : EIATTR_PARAM_CBANK
	.align		4
        /*007c*/ 	.byte	0x04, 0x0a
        /*007e*/ 	.short	(.L_49 - .L_48)
	.align		4
.L_48:
        /*0080*/ 	.word	index@(.nv.constant0.computeGlobalPositions)
        /*0084*/ 	.short	0x0380
        /*0086*/ 	.short	0x0028


	//----- nvinfo : EIATTR_SW_WAR
	.align		4
.L_49:
        /*0088*/ 	.byte	0x04, 0x36
        /*008a*/ 	.short	(.L_51 - .L_50)
.L_50:
        /*008c*/ 	.word	0x00000008
.L_51:


//--------------------- .nv.info.computeLocalPositions --------------------------
	.section	.nv.info.computeLocalPositions,"",@"SHT_CUDA_INFO"
	.sectionflags	@""
	.align	4


	//----- nvinfo : EIATTR_CUDA_API_VERSION
	.align		4
        /*0000*/ 	.byte	0x04, 0x37
        /*0002*/ 	.short	(.L_53 - .L_52)
.L_52:
        /*0004*/ 	.word	0x00000082


	//----- nvinfo : EIATTR_KPARAM_INFO
	.align		4
.L_53:
        /*0008*/ 	.byte	0x04, 0x17
        /*000a*/ 	.short	(.L_55 - .L_54)
.L_54:
        /*000c*/ 	.word	0x00000000
        /*0010*/ 	.short	0x0004
        /*0012*/ 	.short	0x0020
        /*0014*/ 	.byte	0x00, 0xf5, 0x21, 0x00


	//----- nvinfo : EIATTR_KPARAM_INFO
	.align		4
.L_55:
        /*0018*/ 	.byte	0x04, 0x17
        /*001a*/ 	.short	(.L_57 - .L_56)
.L_56:
        /*001c*/ 	.word	0x00000000
        /*0020*/ 	.short	0x0003
        /*0022*/ 	.short	0x0018
        /*0024*/ 	.byte	0x00, 0xf0, 0x11, 0x00


	//----- nvinfo : EIATTR_KPARAM_INFO
	.align		4
.L_57:
        /*0028*/ 	.byte	0x04, 0x17
        /*002a*/ 	.short	(.L_59 - .L_58)
.L_58:
        /*002c*/ 	.word	0x00000000
        /*0030*/ 	.short	0x0002
        /*0032*/ 	.short	0x0010
        /*0034*/ 	.byte	0x00, 0xf5, 0x21, 0x00


	//----- nvinfo : EIATTR_KPARAM_INFO
	.align		4
.L_59:
        /*0038*/ 	.byte	0x04, 0x17
        /*003a*/ 	.short	(.L_61 - .L_60)
.L_60:
        /*003c*/ 	.word	0x00000000
        /*0040*/ 	.short	0x0001
        /*0042*/ 	.short	0x0008
        /*0044*/ 	.byte	0x00, 0xf0, 0x11, 0x00


	//----- nvinfo : EIATTR_KPARAM_INFO
	.align		4
.L_61:
        /*0048*/ 	.byte	0x04, 0x17
        /*004a*/ 	.short	(.L_63 - .L_62)
.L_62:
        /*004c*/ 	.word	0x00000000
        /*0050*/ 	.short	0x0000
        /*0052*/ 	.short	0x0000
        /*0054*/ 	.byte	0x00, 0xf5, 0x21, 0x00


	//----- nvinfo : EIATTR_SPARSE_MMA_MASK
	.align		4
.L_63:
        /*0058*/ 	.byte	0x03, 0x50
        /*005a*/ 	.short	0x0000


	//----- nvinfo : EIATTR_MAXREG_COUNT
	.align		4
        /*005c*/ 	.byte	0x03, 0x1b
        /*005e*/ 	.short	0x00ff


	//----- nvinfo : EIATTR_NUM_BARRIERS
	.align		4
        /*0060*/ 	.byte	0x02, 0x4c
        /*0062*/ 	.byte	0x01
	.zero		1


	//----- nvinfo : EIATTR_MERCURY_ISA_VERSION
	.align		4
        /*0064*/ 	.byte	0x03, 0x5f
        /*0066*/ 	.short	0x0101


	//----- nvinfo : EIATTR_VRC_CTA_INIT_COUNT
	.align		4
        /*0068*/ 	.byte	0x02, 0x4a
	.zero		1
	.zero		1


	//----- nvinfo : EIATTR_EXIT_INSTR_OFFSETS
	.align		4
        /*006c*/ 	.byte	0x04, 0x1c
        /*006e*/ 	.short	(.L_65 - .L_64)


	//   ....[0]....
.L_64:
        /*0070*/ 	.word	0x000000b0


	//   ....[1]....
        /*0074*/ 	.word	0x000007d0


	//   ....[2]....
        /*0078*/ 	.word	0x00000810


	//----- nvinfo : EIATTR_CBANK_PARAM_SIZE
	.align		4
.L_65:
        /*007c*/ 	.byte	0x03, 0x19
        /*007e*/ 	.short	0x0028


	//----- nvinfo : EIATTR_PARAM_CBANK
	.align		4
        /*0080*/ 	.byte	0x04, 0x0a
        /*0082*/ 	.short	(.L_67 - .L_66)
	.align		4
.L_66:
        /*0084*/ 	.word	index@(.nv.constant0.computeLocalPositions)
        /*0088*/ 	.short	0x0380
        /*008a*/ 	.short	0x0028


	//----- nvinfo : EIATTR_SW_WAR
	.align		4
.L_67:
        /*008c*/ 	.byte	0x04, 0x36
        /*008e*/ 	.short	(.L_69 - .L_68)
.L_68:
        /*0090*/ 	.word	0x00000008
.L_69:


//--------------------- .nv.callgraph             --------------------------
	.section	.nv.callgraph,"",@"SHT_CUDA_CALLGRAPH"
	.align	4
	.sectionentsize	8
	.align		4
        /*0000*/ 	.word	0x00000000
	.align		4
        /*0004*/ 	.word	0xffffffff
	.align		4
        /*0008*/ 	.word	0x00000000
	.align		4
        /*000c*/ 	.word	0xfffffffe
	.align		4
        /*0010*/ 	.word	0x00000000
	.align		4
        /*0014*/ 	.word	0xfffffffd
	.align		4
        /*0018*/ 	.word	0x00000000
	.align		4
        /*001c*/ 	.word	0xfffffffc


//--------------------- .text.permute             --------------------------
	.section	.text.permute,"ax",@progbits
	.align	128
        .global         permute
        .type           permute,@function
        .size           permute,(.L_x_3 - permute)
        .other          permute,@"STO_CUDA_ENTRY STV_DEFAULT"
permute:
.text.permute:
[----:B------:R-:W-:Y:S01]  /*0000*/  LDC R1, c[0x0][0x37c] ;  /* 0x0000df00ff017b82 */ /* 0x000fe20000000800 */
[----:B------:R-:W0:Y:S01]  /*0010*/  S2R R7, SR_CTAID.X ;  /* 0x0000000000077919 */ /* 0x000e220000002500 */
[----:B------:R-:W0:Y:S01]  /*0020*/  LDCU UR4, c[0x0][0x360] ;  /* 0x00006c00ff0477ac */ /* 0x000e220008000800 */
[----:B------:R-:W0:Y:S01]  /*0030*/  S2R R0, SR_TID.X ;  /* 0x0000000000007919 */ /* 0x000e220000002100 */
[----:B------:R-:W1:Y:S01]  /*0040*/  LDCU UR5, c[0x0][0x388] ;  /* 0x00007100ff0577ac */ /* 0x000e620008000800 */
[----:B0-----:R-:W-:-:S05]  /*0050*/  IMAD R7, R7, UR4, R0 ;  /* 0x0000000407077c24 */ /* 0x001fca000f8e0200 */
[----:B-1----:R-:W-:-:S13]  /*0060*/  ISETP.GE.AND P0, PT, R7, UR5, PT ;  /* 0x0000000507007c0c */ /* 0x002fda000bf06270 */
[----:B------:R-:W-:Y:S05]  /*0070*/  @P0 EXIT ;  /* 0x000000000000094d */ /* 0x000fea0003800000 */
[----:B------:R-:W0:Y:S01]  /*0080*/  LDC.64 R4, c[0x0][0x398] ;  /* 0x0000e600ff047b82 */ /* 0x000e220000000a00 */
[----:B------:R-:W1:Y:S07]  /*0090*/  LDCU.64 UR4, c[0x0][0x358] ;  /* 0x00006b00ff0477ac */ /* 0x000e6e0008000a00 */
[----:B------:R-:W2:Y:S08]  /*00a0*/  LDC.64 R2, c[0x0][0x380] ;  /* 0x0000e000ff027b82 */ /* 0x000eb00000000a00 */
[----:B------:R-:W3:Y:S01]  /*00b0*/  LDC.64 R10, c[0x0][0x390] ;  /* 0x0000e400ff0a7b82 */ /* 0x000ee20000000a00 */
[C---:B0-----:R-:W-:Y:S01]  /*00c0*/  IMAD.WIDE R4, R7.reuse, 0x4, R4 ;  /* 0x0000000407047825 */ /* 0x041fe200078e0204 */
[----:B------:R-:W-:-:S04]  /*00d0*/  LEA R7, R7, R7, 0x1 ;  /* 0x0000000707077211 */ /* 0x000fc800078e08ff */
[----:B-1----:R-:W4:Y:S01]  /*00e0*/  LDG.E R0, desc[UR4][R4.64] ;  /* 0x0000000404007981 */ /* 0x002f22000c1e1900 */
[----:B--2---:R-:W-:-:S05]  /*00f0*/  IMAD.WIDE R2, R7, 0x4, R2 ;  /* 0x0000000407027825 */ /* 0x004fca00078e0202 */
[----:B------:R-:W2:Y:S01]  /*0100*/  LDG.E R13, desc[UR4][R2.64] ;  /* 0x00000004020d7981 */ /* 0x000ea2000c1e1900 */
[----:B----4-:R-:W-:-:S05]  /*0110*/  LEA R7, R0, R0, 0x1 ;  /* 0x0000000000077211 */ /* 0x010fca00078e08ff */
[----:B---3--:R-:W-:-:S05]  /*0120*/  IMAD.WIDE R6, R7, 0x4, R10 ;  /* 0x0000000407067825 */ /* 0x008fca00078e020a */
[----:B--2---:R-:W-:Y:S04]  /*0130*/  STG.E desc[UR4][R6.64], R13 ;  /* 0x0000000d06007986 */ /* 0x004fe8000c101904 */
[----:B------:R-:W2:Y:S04]  /*0140*/  LDG.E R0, desc[UR4][R4.64] ;  /* 0x0000000404007981 */ /* 0x000ea8000c1e1900 */
[----:B------:R-:W3:Y:S01]  /*0150*/  LDG.E R15, desc[UR4][R2.64+0x4] ;  /* 0x00000404020f7981 */ /* 0x000ee2000c1e1900 */
[----:B--2---:R-:W-:-:S05]  /*0160*/  LEA R9, R0, R0, 0x1 ;  /* 0x0000000000097211 */ /* 0x004fca00078e08ff */
[----:B------:R-:W-:-:S05]  /*0170*/  IMAD.WIDE R8, R9, 0x4, R10 ;  /* 0x0000000409087825 */ /* 0x000fca00078e020a */
[----:B---3--:R-:W-:Y:S04]  /*0180*/  STG.E desc[UR4][R8.64+0x4], R15 ;  /* 0x0000040f08007986 */ /* 0x008fe8000c101904 */
[----:B------:R-:W2:Y:S04]  /*0190*/  LDG.E R0, desc[UR4][R4.64] ;  /* 0x0000000404007981 */ /* 0x000ea8000c1e1900 */
[----:B------:R-:W3:Y:S01]  /*01a0*/  LDG.E R17, desc[UR4][R2.64+0x8] ;  /* 0x0000080402117981 */ /* 0x000ee2000c1e1900 */
[----:B--2---:R-:W-:-:S05]  /*01b0*/  LEA R19, R0, R0, 0x1 ;  /* 0x0000000000137211 */ /* 0x004fca00078e08ff */
[----:B------:R-:W-:-:S05]  /*01c0*/  IMAD.WIDE R10, R19, 0x4, R10 ;  /* 0x00000004130a7825 */ /* 0x000fca00078e020a */
[----:B---3--:R-:W-:Y:S01]  /*01d0*/  STG.E desc[UR4][R10.64+0x8], R17 ;  /* 0x000008110a007986 */ /* 0x008fe2000c101904 */
[----:B------:R-:W-:Y:S05]  /*01e0*/  EXIT ;  /* 0x000000000000794d */ /* 0x000fea0003800000 */
.L_x_0:
[----:B------:R-:W-:-:S00]  /*01f0*/  BRA `(.L_x_0) ;  /* 0xfffffffc00fc7947 */ /* 0x000fc0000383ffff */
[----:B------:R-:W-:-:S00]  /*0200*/  NOP ;  /* 0x0000000000007918 */ /* 0x000fc00000000000 */
[----:B------:R-:W-:-:S00]  /*0210*/  NOP ;  /* 0x0000000000007918 */ /* 0x000fc00000000000 */
[----:B------:R-:W-:-:S00]  /*0220*/  NOP ;  /* 0x0000000000007918 */ /* 0x000fc00000000000 */
[----:B------:R-:W-:-:S00]  /*0230*/  NOP ;  /* 0x0000000000007918 */ /* 0x000fc00000000000 */
[----:B------:R-:W-:-:S00]  /*0240*/  NOP ;  /* 0x0000000000007918 */ /* 0x000fc00000000000 */
[----:B------:R-:W-:-:S00]  /*0250*/  NOP ;  /* 0x0000000000007918 */ /* 0x000fc00000000000 */
[----:B------:R-:W-:-:S00]  /*0260*/  NOP ;  /* 0x0000000000007918 */ /* 0x000fc00000000000 */
[----:B------:R-:W-:-:S00]  /*0270*/  NOP ;  /* 0x0000000000007918 */ /* 0x000fc00000000000 */
.L_x_3:


//--------------------- .text.computeGlobalPositions --------------------------
	.section	.text.computeGlobalPositions,"ax",@progbits
	.align	128
        .global         computeGlobalPositions
        .type           computeGlobalPositions,@function
        .size           computeGlobalPositions,(.L_x_4 - computeGlobalPositions)
        .other          computeGlobalPositions,@"STO_CUDA_ENTRY STV_DEFAULT"
computeGlobalPositions:
.text.computeGlobalPositions:
        /* <DEDUP_REMOVED lines=8> */
[----:B------:R-:W0:Y:S01]  /*0080*/  LDC R8, c[0x0][0x398] ;  /* 0x0000e600ff087b82 */ /* 0x000e220000000800 */
[----:B------:R-:W1:Y:S01]  /*0090*/  LDCU.64 UR4, c[0x0][0x358] ;  /* 0x00006b00ff0477ac */ /* 0x000e620008000a00 */
[----:B------:R-:W-:-:S06]  /*00a0*/  IMAD R3, R2, 0x3, RZ ;  /* 0x0000000302037824 */ /* 0x000fcc00078e02ff */
[----:B------:R-:W2:Y:S01]  /*00b0*/  LDC.64 R4, c[0x0][0x380] ;  /* 0x0000e000ff047b82 */ /* 0x000ea20000000a00 */
[----:B0-----:R-:W-:Y:S01]  /*00c0*/  ISETP.GT.AND P0, PT, R8, 0x1f, PT ;  /* 0x0000001f0800780c */ /* 0x001fe20003f04270 */
[----:B--2---:R-:W-:-:S12]  /*00d0*/  IMAD.WIDE R4, R3, 0x4, R4 ;  /* 0x0000000403047825 */ /* 0x004fd800078e0204 */
[----:B-1----:R-:W2:Y:S04]  /*00e0*/  @!P0 LDG.E R3, desc[UR4][R4.64] ;  /* 0x0000000404038981 */ /* 0x002ea8000c1e1900 */
[----:B------:R-:W3:Y:S01]  /*00f0*/  @P0 LDG.E R6, desc[UR4][R4.64+0x4] ;  /* 0x0000040404060981 */ /* 0x000ee2000c1e1900 */
[----:B------:R-:W-:Y:S01]  /*0100*/  @P0 VIADD R7, R8, 0xffffffe0 ;  /* 0xffffffe008070836 */ /* 0x000fe20000000000 */
[----:B--2---:R-:W-:Y:S02]  /*0110*/  @!P0 SHF.R.U32.HI R3, RZ, R8, R3 ;  /* 0x00000008ff038219 */ /* 0x004fe40000011603 */
[----:B------:R-:W0:Y:S02]  /*0120*/  LDC.64 R8, c[0x0][0x3a0] ;  /* 0x0000e800ff087b82 */ /* 0x000e240000000a00 */
[----:B---3--:R-:W-:-:S02]  /*0130*/  @P0 SHF.R.U32.HI R3, RZ, R7, R6 ;  /* 0x00000007ff030219 */ /* 0x008fc40000011606 */
[----:B------:R-:W-:Y:S02]  /*0140*/  ISETP.NE.AND P0, PT, R0, RZ, PT ;  /* 0x000000ff0000720c */ /* 0x000fe40003f05270 */
[----:B------:R-:W-:-:S04]  /*0150*/  LOP3.LUT R3, R3, 0x1, RZ, 0xc0, !PT ;  /* 0x0000000103037812 */ /* 0x000fc800078ec0ff */
[----:B------:R-:W-:Y:S01]  /*0160*/  ISETP.NE.U32.AND P1, PT, R3, 0x1, PT ;  /* 0x000000010300780c */ /* 0x000fe20003f25070 */
[----:B------:R-:W-:-:S06]  /*0170*/  HFMA2 R3, -RZ, RZ, 0, 0 ;  /* 0x00000000ff037431 */ /* 0x000fcc00000001ff */
[----:B------:R-:W-:-:S06]  /*0180*/  @P0 VIADD R11, R0, 0xffffffff ;  /* 0xffffffff000b0836 */ /* 0x000fcc0000000000 */
[----:B------:R-:W1:Y:S01]  /*0190*/  @P1 LDC.64 R6, c[0x0][0x390] ;  /* 0x0000e400ff061b82 */ /* 0x000e620000000a00 */
[----:B0-----:R-:W-:-:S05]  /*01a0*/  @P0 IMAD.WIDE.U32 R4, R11, 0x4, R8 ;  /* 0x000000040b040825 */ /* 0x001fca00078e0008 */
[----:B------:R-:W2:Y:S01]  /*01b0*/  @P0 LDG.E R3, desc[UR4][R4.64] ;  /* 0x0000000404030981 */ /* 0x000ea2000c1e1900 */
[----:B-1----:R-:W-:-:S05]  /*01c0*/  @P1 IMAD.WIDE R6, R2, 0x4, R6 ;  /* 0x0000000402061825 */ /* 0x002fca00078e0206 */
[----:B------:R-:W2:Y:S02]  /*01d0*/  @P1 LDG.E R10, desc[UR4][R6.64] ;  /* 0x00000004060a1981 */ /* 0x000ea4000c1e1900 */
[----:B--2---:R-:W-:-:S05]  /*01e0*/  @P1 IMAD.IADD R3, R10, 0x1, R3 ;  /* 0x000000010a031824 */ /* 0x004fca00078e0203 */
[----:B------:R0:W-:Y:S01]  /*01f0*/  @P1 STG.E desc[UR4][R6.64], R3 ;  /* 0x0000000306001986 */ /* 0x0001e2000c101904 */
[----:B------:R-:W-:Y:S05]  /*0200*/  @P1 EXIT ;  /* 0x000000000000194d */ /* 0x000fea0003800000 */
[----:B0-----:R-:W0:Y:S01]  /*0210*/  LDC R7, c[0x0][0x370] ;  /* 0x0000dc00ff077b82 */ /* 0x001e220000000800 */
[----:B------:R-:W-:-:S06]  /*0220*/  IMAD.WIDE.U32 R4, R0, 0x4, R8 ;  /* 0x0000000400047825 */ /* 0x000fcc00078e0008 */
[----:B------:R-:W2:Y:S01]  /*0230*/  LDG.E R4, desc[UR4][R4.64] ;  /* 0x0000000404047981 */ /* 0x000ea2000c1e1900 */
[----:B------:R-:W1:Y:S01]  /*0240*/  LDC.64 R10, c[0x0][0x390] ;  /* 0x0000e400ff0a7b82 */ /* 0x000e620000000a00 */
[----:B0-----:R-:W-:-:S05]  /*0250*/  IADD3 R7, PT, PT, R7, -0x1, RZ ;  /* 0xffffffff07077810 */ /* 0x001fca0007ffe0ff */
[----:B------:R-:W-:-:S04]  /*0260*/  IMAD.WIDE.U32 R6, R7, 0x4, R8 ;  /* 0x0000000407067825 */ /* 0x000fc800078e0008 */
[----:B-1----:R-:W-:Y:S02]  /*0270*/  IMAD.WIDE R10, R2, 0x4, R10 ;  /* 0x00000004020a7825 */ /* 0x002fe400078e020a */
[----:B------:R-:W3:Y:S04]  /*0280*/  LDG.E R7, desc[UR4][R6.64] ;  /* 0x0000000406077981 */ /* 0x000ee8000c1e1900 */
[----:B------:R-:W2:Y:S01]  /*0290*/  LDG.E R2, desc[UR4][R10.64] ;  /* 0x000000040a027981 */ /* 0x000ea2000c1e1900 */
[----:B---3--:R-:W-:-:S04]  /*02a0*/  LEA R3, R0, R7, 0xb ;  /* 0x0000000700037211 */ /* 0x008fc800078e58ff */
[----:B--2---:R-:W-:-:S05]  /*02b0*/  IADD3 R3, PT, PT, R2, R3, -R4 ;  /* 0x0000000302037210 */ /* 0x004fca0007ffe804 */
[----:B------:R-:W-:Y:S01]  /*02c0*/  STG.E desc[UR4][R10.64], R3 ;  /* 0x000000030a007986 */ /* 0x000fe2000c101904 */
[----:B------:R-:W-:Y:S05]  /*02d0*/  EXIT ;  /* 0x000000000000794d */ /* 0x000fea0003800000 */
.L_x_1:
        /* <DEDUP_REMOVED lines=10> */
.L_x_4:


//--------------------- .text.computeLocalPositions --------------------------
	.section	.text.computeLocalPositions,"ax",@progbits
	.align	128
        .global         computeLocalPositions
        .type           computeLocalPositions,@function
        .size           computeLocalPositions,(.L_x_5 - computeLocalPositions)
        .other          computeLocalPositions,@"STO_CUDA_ENTRY STV_DEFAULT"
computeLocalPositions:
.text.computeLocalPositions:
[----:B------:R-:W-:Y:S01]  /*0000*/  LDC R1, c[0x0][0x37c] ;  /* 0x0000df00ff017b82 */ /* 0x000fe20000000800 */
[----:B------:R-:W0:Y:S01]  /*0010*/  S2R R0, SR_CTAID.X ;  /* 0x0000000000007919 */ /* 0x000e220000002500 */
[----:B------:R-:W1:Y:S06]  /*0020*/  LDCU UR4, c[0x0][0x360] ;  /* 0x00006c00ff0477ac */ /* 0x000e6c0008000800 */
[----:B------:R-:W2:Y:S01]  /*0030*/  LDC R5, c[0x0][0x370] ;  /* 0x0000dc00ff057b82 */ /* 0x000ea20000000800 */
[----:B------:R-:W3:Y:S07]  /*0040*/  S2R R3, SR_TID.X ;  /* 0x0000000000037919 */ /* 0x000eee0000002100 */
[----:B------:R-:W4:Y:S01]  /*0050*/  LDC R7, c[0x0][0x388] ;  /* 0x0000e200ff077b82 */ /* 0x000f220000000800 */
[----:B--2---:R-:W-:-:S05]  /*0060*/  VIADD R5, R5, 0xffffffff ;  /* 0xffffffff05057836 */ /* 0x004fca0000000000 */
[C---:B0-----:R-:W-:Y:S01]  /*0070*/  ISETP.NE.AND P0, PT, R0.reuse, R5, PT ;  /* 0x000000050000720c */ /* 0x041fe20003f05270 */
[----:B----4-:R-:W-:-:S05]  /*0080*/  IMAD R4, R0, -0x800, R7 ;  /* 0xfffff80000047824 */ /* 0x010fca00078e0207 */
[----:B------:R-:W-:-:S04]  /*0090*/  SEL R4, R4, 0x800, !P0 ;  /* 0x0000080004047807 */ /* 0x000fc80004000000 */
[----:B---3--:R-:W-:-:S13]  /*00a0*/  ISETP.GE.AND P0, PT, R3, R4, PT ;  /* 0x000000040300720c */ /* 0x008fda0003f06270 */
[----:B-1----:R-:W-:Y:S05]  /*00b0*/  @P0 EXIT ;  /* 0x000000000000094d */ /* 0x002fea0003800000 */
[----:B------:R-:W0:Y:S01]  /*00c0*/  LDC R12, c[0x0][0x398] ;  /* 0x0000e600ff0c7b82 */ /* 0x000e220000000800 */
[----:B------:R-:W1:Y:S01]  /*00d0*/  LDCU.64 UR6, c[0x0][0x358] ;  /* 0x00006b00ff0677ac */ /* 0x000e620008000a00 */
[----:B------:R-:W-:-:S04]  /*00e0*/  IMAD R2, R0, UR4, R3 ;  /* 0x0000000400027c24 */ /* 0x000fc8000f8e0203 */
[----:B------:R-:W-:Y:S02]  /*00f0*/  IMAD R5, R2, 0x3, RZ ;  /* 0x0000000302057824 */ /* 0x000fe400078e02ff */
[----:B------:R-:W2:Y:S01]  /*0100*/  LDC.64 R8, c[0x0][0x380] ;  /* 0x0000e000ff087b82 */ /* 0x000ea20000000a00 */
[----:B0-----:R-:W-:Y:S01]  /*0110*/  ISETP.GT.AND P0, PT, R12, 0x1f, PT ;  /* 0x0000001f0c00780c */ /* 0x001fe20003f04270 */
[----:B--2---:R-:W-:-:S12]  /*0120*/  IMAD.WIDE R8, R5, 0x4, R8 ;  /* 0x0000000405087825 */ /* 0x004fd800078e0208 */
[----:B-1----:R-:W2:Y:S04]  /*0130*/  @!P0 LDG.E R5, desc[UR6][R8.64] ;  /* 0x0000000608058981 */ /* 0x002ea8000c1e1900 */
[----:B------:R0:W3:Y:S01]  /*0140*/  @P0 LDG.E R6, desc[UR6][R8.64+0x4] ;  /* 0x0000040608060981 */ /* 0x0000e2000c1e1900 */
[----:B------:R-:W-:Y:S01]  /*0150*/  MOV R10, 0x400 ;  /* 0x00000400000a7802 */ /* 0x000fe20000000f00 */
[----:B------:R-:W-:Y:S01]  /*0160*/  @P0 VIADD R11, R12, 0xffffffe0 ;  /* 0xffffffe00c0b0836 */ /* 0x000fe20000000000 */
[----:B------:R-:W-:Y:S01]  /*0170*/  ISETP.NE.AND P1, PT, R3, RZ, PT ;  /* 0x000000ff0300720c */ /* 0x000fe20003f25270 */
[----:B------:R-:W1:Y:S01]  /*0180*/  S2R R13, SR_CgaCtaId ;  /* 0x00000000000d7919 */ /* 0x000e620000008800 */
[----:B0-----:R-:W-:Y:S01]  /*0190*/  IMAD.MOV.U32 R8, RZ, RZ, RZ ;  /* 0x000000ffff087224 */ /* 0x001fe200078e00ff */
[----:B--2---:R-:W-:-:S02]  /*01a0*/  @!P0 SHF.R.U32.HI R7, RZ, R12, R5 ;  /* 0x0000000cff078219 */ /* 0x004fc40000011605 */
[----:B-1----:R-:W-:Y:S01]  /*01b0*/  LEA R5, R13, R10, 0x18 ;  /* 0x0000000a0d057211 */ /* 0x002fe200078ec0ff */
[----:B------:R-:W-:Y:S01]  /*01c0*/  IMAD.MOV.U32 R10, RZ, RZ, RZ ;  /* 0x000000ffff0a7224 */ /* 0x000fe200078e00ff */
[----:B---3--:R-:W-:Y:S02]  /*01d0*/  @P0 SHF.R.U32.HI R7, RZ, R11, R6 ;  /* 0x0000000bff070219 */ /* 0x008fe40000011606 */
[C---:B------:R-:W-:Y:S01]  /*01e0*/  ISETP.GE.U32.AND P0, PT, R3.reuse, 0x2, PT ;  /* 0x000000020300780c */ /* 0x040fe20003f06070 */
[----:B------:R-:W-:Y:S01]  /*01f0*/  IMAD R6, R3, 0x4, R5 ;  /* 0x0000000403067824 */ /* 0x000fe200078e0205 */
[----:B------:R-:W-:-:S05]  /*0200*/  LOP3.LUT R7, R7, 0x1, RZ, 0xc0, !PT ;  /* 0x0000000107077812 */ /* 0x000fca00078ec0ff */
[----:B------:R-:W-:Y:S01]  /*0210*/  STS [R6], R7 ;  /* 0x0000000706007388 */ /* 0x000fe20000000800 */
[----:B------:R-:W-:Y:S06]  /*0220*/  BAR.SYNC.DEFER_BLOCKING 0x0 ;  /* 0x0000000000007b1d */ /* 0x000fec0000010000 */
[----:B------:R-:W-:Y:S02]  /*0230*/  @P1 LDS R10, [R6+-0x4] ;  /* 0xfffffc00060a1984 */ /* 0x000fe40000000800 */
[----:B------:R-:W-:Y:S01]  /*0240*/  BAR.SYNC.DEFER_BLOCKING 0x0 ;  /* 0x0000000000007b1d */ /* 0x000fe20000010000 */
[----:B------:R-:W-:-:S05]  /*0250*/  ISETP.NE.AND P1, PT, R3, RZ, PT ;  /* 0x000000ff0300720c */ /* 0x000fca0003f25270 */
[----:B------:R-:W0:Y:S02]  /*0260*/  LDS R9, [R6] ;  /* 0x0000000006097984 */ /* 0x000e240000000800 */
[----:B0-----:R-:W-:-:S05]  /*0270*/  IADD3 R9, PT, PT, R9, R10, RZ ;  /* 0x0000000a09097210 */ /* 0x001fca0007ffe0ff */
[----:B------:R-:W-:Y:S01]  /*0280*/  STS [R6], R9 ;  /* 0x0000000906007388 */ /* 0x000fe20000000800 */
[----:B------:R-:W-:Y:S06]  /*0290*/  BAR.SYNC.DEFER_BLOCKING 0x0 ;  /* 0x0000000000007b1d */ /* 0x000fec0000010000 */
[----:B------:R-:W-:Y:S02]  /*02a0*/  @P0 LDS R8, [R6+-0x8] ;  /* 0xfffff80006080984 */ /* 0x000fe40000000800 */
[----:B------:R-:W-:Y:S01]  /*02b0*/  BAR.SYNC.DEFER_BLOCKING 0x0 ;  /* 0x0000000000007b1d */ /* 0x000fe20000010000 */
[----:B------:R-:W-:-:S05]  /*02c0*/  ISETP.GE.U32.AND P0, PT, R3, 0x4, PT ;  /* 0x000000040300780c */ /* 0x000fca0003f06070 */
[----:B------:R-:W0:Y:S02]  /*02d0*/  LDS R11, [R6] ;  /* 0x00000000060b7984 */ /* 0x000e240000000800 */
[----:B0-----:R-:W-:Y:S02]  /*02e0*/  IMAD.IADD R11, R11, 0x1, R8 ;  /* 0x000000010b0b7824 */ /* 0x001fe400078e0208 */
[----:B------:R-:W-:-:S03]  /*02f0*/  IMAD.MOV.U32 R8, RZ, RZ, RZ ;  /* 0x000000ffff087224 */ /* 0x000fc600078e00ff */
[----:B------:R-:W-:Y:S01]  /*0300*/  STS [R6], R11 ;  /* 0x0000000b06007388 */ /* 0x000fe20000000800 */
[----:B------:R-:W-:Y:S06]  /*0310*/  BAR.SYNC.DEFER_BLOCKING 0x0 ;  /* 0x0000000000007b1d */ /* 0x000fec0000010000 */
[----:B------:R-:W-:Y:S02]  /*0320*/  @P0 LDS R8, [R6+-0x10] ;  /* 0xfffff00006080984 */ /* 0x000fe40000000800 */
[----:B------:R-:W-:Y:S01]  /*0330*/  BAR.SYNC.DEFER_BLOCKING 0x0 ;  /* 0x0000000000007b1d */ /* 0x000fe20000010000 */
[----:B------:R-:W-:-:S05]  /*0340*/  ISETP.GE.U32.AND P0, PT, R3, 0x8, PT ;  /* 0x000000080300780c */ /* 0x000fca0003f06070 */
[----:B------:R-:W0:Y:S02]  /*0350*/  LDS R9, [R6] ;  /* 0x0000000006097984 */ /* 0x000e240000000800 */
[----:B0-----:R-:W-:Y:S01]  /*0360*/  IADD3 R9, PT, PT, R9, R8, RZ ;  /* 0x0000000809097210 */ /* 0x001fe20007ffe0ff */
[----:B------:R-:W-:-:S04]  /*0370*/  IMAD.MOV.U32 R8, RZ, RZ, RZ ;  /* 0x000000ffff087224 */ /* 0x000fc800078e00ff */
        /* <DEDUP_REMOVED lines=52> */
[----:B------:R-:W-:Y:S01]  /*06c0*/  ISETP.NE.AND P0, PT, R7, RZ, PT ;  /* 0x000000ff0700720c */ /* 0x000fe20003f05270 */
[----:B------:R-:W-:-:S04]  /*06d0*/  IMAD R7, R4, 0x4, R5 ;  /* 0x0000000404077824 */ /* 0x000fc800078e0205 */
[----:B------:R-:W0:Y:S02]  /*06e0*/  LDS R11, [R6] ;  /* 0x00000000060b7984 */ /* 0x000e240000000800 */
[----:B0-----:R-:W-:Y:S02]  /*06f0*/  IMAD.IADD R11, R11, 0x1, R8 ;  /* 0x000000010b0b7824 */ /* 0x001fe400078e0208 */
[----:B------:R-:W0:Y:S03]  /*0700*/  LDC.64 R8, c[0x0][0x390] ;  /* 0x0000e400ff087b82 */ /* 0x000e260000000a00 */
[----:B------:R-:W-:Y:S05]  /*0710*/  STS [R6], R11 ;  /* 0x0000000b06007388 */ /* 0x000fea0000000800 */
[----:B------:R-:W-:Y:S08]  /*0720*/  BAR.SYNC.DEFER_BLOCKING 0x0 ;  /* 0x0000000000007b1d */ /* 0x000ff00000010000 */
[----:B------:R-:W-:Y:S08]  /*0730*/  BAR.SYNC.DEFER_BLOCKING 0x0 ;  /* 0x0000000000007b1d */ /* 0x000ff00000010000 */
[----:B------:R-:W-:Y:S06]  /*0740*/  BAR.SYNC.DEFER_BLOCKING 0x0 ;  /* 0x0000000000007b1d */ /* 0x000fec0000010000 */
[----:B------:R-:W1:Y:S04]  /*0750*/  LDS R7, [R7+-0x4] ;  /* 0xfffffc0007077984 */ /* 0x000e680000000800 */
[----:B------:R-:W2:Y:S04]  /*0760*/  @P0 LDS R10, [R6] ;  /* 0x00000000060a0984 */ /* 0x000ea80000000800 */
[----:B------:R-:W3:Y:S01]  /*0770*/  @!P0 LDS R12, [R6] ;  /* 0x00000000060c8984 */ /* 0x000ee20000000800 */
[----:B-1----:R-:W-:Y:S01]  /*0780*/  IADD3 R13, PT, PT, R4, -R7, RZ ;  /* 0x80000007040d7210 */ /* 0x002fe20007ffe0ff */
[----:B0-----:R-:W-:-:S03]  /*0790*/  IMAD.WIDE R4, R2, 0x4, R8 ;  /* 0x0000000402047825 */ /* 0x001fc600078e0208 */
[----:B--2---:R-:W-:Y:S01]  /*07a0*/  @P0 IADD3 R15, PT, PT, R13, -0x1, R10 ;  /* 0xffffffff0d0f0810 */ /* 0x004fe20007ffe00a */
[----:B---3--:R-:W-:-:S05]  /*07b0*/  @!P0 IMAD.IADD R15, R3, 0x1, -R12 ;  /* 0x00000001030f8824 */ /* 0x008fca00078e0a0c */
[----:B------:R0:W-:Y:S01]  /*07c0*/  STG.E desc[UR6][R4.64], R15 ;  /* 0x0000000f04007986 */ /* 0x0001e2000c101906 */
[----:B------:R-:W-:Y:S05]  /*07d0*/  @P1 EXIT ;  /* 0x000000000000194d */ /* 0x000fea0003800000 */
[----:B------:R-:W1:Y:S02]  /*07e0*/  LDC.64 R2, c[0x0][0x3a0] ;  /* 0x0000e800ff027b82 */ /* 0x000e640000000a00 */
[----:B-1----:R-:W-:-:S05]  /*07f0*/  IMAD.WIDE.U32 R2, R0, 0x4, R2 ;  /* 0x0000000400027825 */ /* 0x002fca00078e0002 */
[----:B------:R-:W-:Y:S01]  /*0800*/  STG.E desc[UR6][R2.64], R13 ;  /* 0x0000000d02007986 */ /* 0x000fe2000c101906 */
[----:B------:R-:W-:Y:S05]  /*0810*/  EXIT ;  /* 0x000000000000794d */ /* 0x000fea0003800000 */
.L_x_2:
        /* <DEDUP_REMOVED lines=14> */
.L_x_5:


//--------------------- .nv.shared.reserved.0     --------------------------
	.section	.nv.shared.reserved.0,"aw",@nobits
	.weak		__nv_reservedSMEM_offset_0_alias
	.size		__nv_reservedSMEM_offset_0_alias, 0, 64
	.other		__nv_reservedSMEM_offset_0_alias,@"STO_CUDA_RESERVED_SHARED STV_DEFAULT"
__nv_reservedSMEM_offset_0_alias:
	.zero		0
	.zero		64


//--------------------- .nv.shared.computeLocalPositions --------------------------
	.section	.nv.shared.computeLocalPositions,"aw",@nobits
	.sectionflags	@""
	.align	4
.nv.shared.computeLocalPositions:
	.zero		9216


//--------------------- .nv.constant0.permute     --------------------------
	.section	.nv.constant0.permute,"a",@progbits
	.sectionflags	@""
	.align	4
.nv.constant0.permute:
	.zero		928


//--------------------- .nv.constant0.computeGlobalPositions --------------------------
	.section	.nv.constant0.computeGlobalPositions,"a",@progbits
	.sectionflags	@""
	.align	4
.nv.constant0.computeGlobalPositions:
	.zero		936


//--------------------- .nv.constant0.computeLocalPositions --------------------------
	.section	.nv.constant0.computeLocalPositions,"a",@progbits
	.sectionflags	@""
	.align	4
.nv.constant0.computeLocalPositions:
	.zero		936


//--------------------- SYMBOLS --------------------------

	.type		.nv.reservedSmem.offset0,@object
	.size		.nv.reservedSmem.offset0,0x4
	.type		.nv.reservedSmem.cap,@object
	.size		.nv.reservedSmem.cap,0x4
